//
// Generated by NVIDIA NVVM Compiler
//
// Compiler Build ID: CL-36424714
// Cuda compilation tools, release 13.0, V13.0.88
// Based on NVVM 20.0.0
//

.version 9.0
.target sm_100
.address_size 64

	// .globl	_Z9VecAddGpuPiS_S_

.visible .entry _Z9VecAddGpuPiS_S_(
	.param .u64 .ptr .align 1 _Z9VecAddGpuPiS_S__param_0,
	.param .u64 .ptr .align 1 _Z9VecAddGpuPiS_S__param_1,
	.param .u64 .ptr .align 1 _Z9VecAddGpuPiS_S__param_2
)
{
	.reg .b32 	%r<5>;
	.reg .b64 	%rd<11>;

	ld.param.u64 	%rd1, [_Z9VecAddGpuPiS_S__param_0];
	ld.param.u64 	%rd2, [_Z9VecAddGpuPiS_S__param_1];
	ld.param.u64 	%rd3, [_Z9VecAddGpuPiS_S__param_2];
	cvta.to.global.u64 	%rd4, %rd3;
	cvta.to.global.u64 	%rd5, %rd2;
	cvta.to.global.u64 	%rd6, %rd1;
	mov.u32 	%r1, %ctaid.x;
	mul.wide.u32 	%rd7, %r1, 4;
	add.s64 	%rd8, %rd6, %rd7;
	ld.global.u32 	%r2, [%rd8];
	add.s64 	%rd9, %rd5, %rd7;
	ld.global.u32 	%r3, [%rd9];
	add.s32 	%r4, %r3, %r2;
	add.s64 	%rd10, %rd4, %rd7;
	st.global.u32 	[%rd10], %r4;
	ret;

}


// ===== COMPILED SASS (sm_100) =====

	.target	sm_100

	.elftype	@"ET_EXEC"


//--------------------- .note.nv.tkinfo           --------------------------
	.section	.note.nv.tkinfo,"",@"SHT_NOTE"
	.sectionflags	@"SHF_NOTE_NV_TKINFO"
	.tkinfo
        /*0018*/ 	.word	0x00000002
        /*0030*/ 	.string	""
        /*0030*/ 	.string	"ptxas"
        /*0030*/ 	.string	"Cuda compilation tools, release 13.0, V13.0.88"
        /*0030*/ 	.string	"Build cuda_13.0.r13.0/compiler.36424714_0"
        /*0030*/ 	.string	"-arch sm_100 -m 64 "



//--------------------- .note.nv.cuinfo           --------------------------
	.section	.note.nv.cuinfo,"",@"SHT_NOTE"
	.sectionflags	@"SHF_NOTE_NV_CUINFO"
        /*0018*/ 	.short	0x0002
        /*001a*/ 	.short	0x0064
        /*001c*/ 	.short	0x0082
	.zero		2


//--------------------- .nv.info                  --------------------------
	.section	.nv.info,"",@"SHT_CUDA_INFO"
	.align	4


	//----- nvinfo : EIATTR_REGCOUNT
	.align		4
        /*0000*/ 	.byte	0x04, 0x2f
        /*0002*/ 	.short	(.L_1 - .L_0)
	.align		4
.L_0:
        /*0004*/ 	.word	index@(_Z9VecAddGpuPiS_S_)
        /*0008*/ 	.word	0x0000000c


	//----- nvinfo : EIATTR_FRAME_SIZE
	.align		4
.L_1:
        /*000c*/ 	.byte	0x04, 0x11
        /*000e*/ 	.short	(.L_3 - .L_2)
	.align		4
.L_2:
        /*0010*/ 	.word	index@(_Z9VecAddGpuPiS_S_)
        /*0014*/ 	.word	0x00000000


	//----- nvinfo : EIATTR_MIN_STACK_SIZE
	.align		4
.L_3:
        /*0018*/ 	.byte	0x04, 0x12
        /*001a*/ 	.short	(.L_5 - .L_4)
	.align		4
.L_4:
        /*001c*/ 	.word	index@(_Z9VecAddGpuPiS_S_)
        /*0020*/ 	.word	0x00000000
.L_5:


//--------------------- .nv.compat                --------------------------
	.section	.nv.compat,"",@"SHT_CUDA_COMPAT_INFO"
	.align	4
        /*0000*/ 	.byte	0x02, 0x09, 0x00, 0x00, 0x02, 0x02, 0x01, 0x00, 0x02, 0x05, 0x05, 0x00, 0x03, 0x07, 0x01, 0x01
        /*0010*/ 	.byte	0x02, 0x03, 0x00, 0x00, 0x02, 0x06, 0x01, 0x00, 0x04, 0x0b, 0x08, 0x00, 0x09, 0x00, 0x00, 0x00
        /*0020*/ 	.byte	0x00, 0x00, 0x00, 0x00


//--------------------- .nv.info._Z9VecAddGpuPiS_S_ --------------------------
	.section	.nv.info._Z9VecAddGpuPiS_S_,"",@"SHT_CUDA_INFO"
	.sectionflags	@""
	.align	4


	//----- nvinfo : EIATTR_CUDA_API_VERSION
	.align		4
        /*0000*/ 	.byte	0x04, 0x37
        /*0002*/ 	.short	(.L_7 - .L_6)
.L_6:
        /*0004*/ 	.word	0x00000082


	//----- nvinfo : EIATTR_KPARAM_INFO
	.align		4
.L_7:
        /*0008*/ 	.byte	0x04, 0x17
        /*000a*/ 	.short	(.L_9 - .L_8)
.L_8:
        /*000c*/ 	.word	0x00000000
        /*0010*/ 	.short	0x0002
        /*0012*/ 	.short	0x0010
        /*0014*/ 	.byte	0x00, 0xf5, 0x21, 0x00


	//----- nvinfo : EIATTR_KPARAM_INFO
	.align		4
.L_9:
        /*0018*/ 	.byte	0x04, 0x17
        /*001a*/ 	.short	(.L_11 - .L_10)
.L_10:
        /*001c*/ 	.word	0x00000000
        /*0020*/ 	.short	0x0001
        /*0022*/ 	.short	0x0008
        /*0024*/ 	.byte	0x00, 0xf5, 0x21, 0x00


	//----- nvinfo : EIATTR_KPARAM_INFO
	.align		4
.L_11:
        /*0028*/ 	.byte	0x04, 0x17
        /*002a*/ 	.short	(.L_13 - .L_12)
.L_12:
        /*002c*/ 	.word	0x00000000
        /*0030*/ 	.short	0x0000
        /*0032*/ 	.short	0x0000
        /*0034*/ 	.byte	0x00, 0xf5, 0x21, 0x00


	//----- nvinfo : EIATTR_SPARSE_MMA_MASK
	.align		4
.L_13:
        /*0038*/ 	.byte	0x03, 0x50
        /*003a*/ 	.short	0x0000


	//----- nvinfo : EIATTR_MAXREG_COUNT
	.align		4
        /*003c*/ 	.byte	0x03, 0x1b
        /*003e*/ 	.short	0x00ff


	//----- nvinfo : EIATTR_MERCURY_ISA_VERSION
	.align		4
        /*0040*/ 	.byte	0x03, 0x5f
        /*0042*/ 	.short	0x0101


	//----- nvinfo : EIATTR_VRC_CTA_INIT_COUNT
	.align		4
        /*0044*/ 	.byte	0x02, 0x4a
	.zero		1
	.zero		1


	//----- nvinfo : EIATTR_EXIT_INSTR_OFFSETS
	.align		4
        /*0048*/ 	.byte	0x04, 0x1c
        /*004a*/ 	.short	(.L_15 - .L_14)


	//   ....[0]....
.L_14:
        /*004c*/ 	.word	0x000000d0


	//----- nvinfo : EIATTR_CBANK_PARAM_SIZE
	.align		4
.L_15:
        /*0050*/ 	.byte	0x03, 0x19
        /*0052*/ 	.short	0x0018


	//----- nvinfo : EIATTR_PARAM_CBANK
	.align		4
        /*0054*/ 	.byte	0x04, 0x0a
        /*0056*/ 	.short	(.L_17 - .L_16)
	.align		4
.L_16:
        /*0058*/ 	.word	index@(.nv.constant0._Z9VecAddGpuPiS_S_)
        /*005c*/ 	.short	0x0380
        /*005e*/ 	.short	0x0018


	//----- nvinfo : EIATTR_SW_WAR
	.align		4
.L_17:
        /*0060*/ 	.byte	0x04, 0x36
        /*0062*/ 	.short	(.L_19 - .L_18)
.L_18:
        /*0064*/ 	.word	0x00000008
.L_19:


//--------------------- .nv.callgraph             --------------------------
	.section	.nv.callgraph,"",@"SHT_CUDA_CALLGRAPH"
	.align	4
	.sectionentsize	8
	.align		4
        /*0000*/ 	.word	0x00000000
	.align		4
        /*0004*/ 	.word	0xffffffff
	.align		4
        /*0008*/ 	.word	0x00000000
	.align		4
        /*000c*/ 	.word	0xfffffffe
	.align		4
        /*0010*/ 	.word	0x00000000
	.align		4
        /*0014*/ 	.word	0xfffffffd
	.align		4
        /*0018*/ 	.word	0x00000000
	.align		4
        /*001c*/ 	.word	0xfffffffc


//--------------------- .text._Z9VecAddGpuPiS_S_  --------------------------
	.section	.text._Z9VecAddGpuPiS_S_,"ax",@progbits
	.align	128
        .global         _Z9VecAddGpuPiS_S_
        .type           _Z9VecAddGpuPiS_S_,@function
        .size           _Z9VecAddGpuPiS_S_,(.L_x_1 - _Z9VecAddGpuPiS_S_)
        .other          _Z9VecAddGpuPiS_S_,@"STO_CUDA_ENTRY STV_DEFAULT"
_Z9VecAddGpuPiS_S_:
.text._Z9VecAddGpuPiS_S_:
[----:B------:R-:W-:Y:S01]  /*0000*/  LDC R1, c[0x0][0x37c] ;  /* 0x0000df00ff017b82 */ /* 0x000fe20000000800 */
[----:B------:R-:W0:Y:S07]  /*0010*/  S2R R9, SR_CTAID.X ;  /* 0x0000000000097919 */ /* 0x000e2e0000002500 */
[----:B------:R-:W0:Y:S01]  /*0020*/  LDC.64 R2, c[0x0][0x380] ;  /* 0x0000e000ff027b82 */ /* 0x000e220000000a00 */
[----:B------:R-:W1:Y:S07]  /*0030*/  LDCU.64 UR4, c[0x0][0x358] ;  /* 0x00006b00ff0477ac */ /* 0x000e6e0008000a00 */
[----:B------:R-:W2:Y:S08]  /*0040*/  LDC.64 R4, c[0x0][0x388] ;  /* 0x0000e200ff047b82 */ /* 0x000eb00000000a00 */
[----:B------:R-:W3:Y:S01]  /*0050*/  LDC.64 R6, c[0x0][0x390] ;  /* 0x0000e400ff067b82 */ /* 0x000ee20000000a00 */
[----:B0-----:R-:W-:-:S04]  /*0060*/  IMAD.WIDE.U32 R2, R9, 0x4, R2 ;  /* 0x0000000409027825 */ /* 0x001fc800078e0002 */
[C---:B--2---:R-:W-:Y:S02]  /*0070*/  IMAD.WIDE.U32 R4, R9.reuse, 0x4, R4 ;  /* 0x0000000409047825 */ /* 0x044fe400078e0004 */
[----:B-1----:R-:W2:Y:S04]  /*0080*/  LDG.E R2, desc[UR4][R2.64] ;  /* 0x0000000402027981 */ /* 0x002ea8000c1e1900 */
[----:B------:R-:W2:Y:S01]  /*0090*/  LDG.E R5, desc[UR4][R4.64] ;  /* 0x0000000404057981 */ /* 0x000ea2000c1e1900 */
[----:B---3--:R-:W-:Y:S01]  /*00a0*/  IMAD.WIDE.U32 R6, R9, 0x4, R6 ;  /* 0x0000000409067825 */ /* 0x008fe200078e0006 */
[----:B--2---:R-:W-:-:S05]  /*00b0*/  IADD3 R9, PT, PT, R2, R5, RZ ;  /* 0x0000000502097210 */ /* 0x004fca0007ffe0ff */
[----:B------:R-:W-:Y:S01]  /*00c0*/  STG.E desc[UR4][R6.64], R9 ;  /* 0x0000000906007986 */ /* 0x000fe2000c101904 */
[----:B------:R-:W-:Y:S05]  /*00d0*/  EXIT ;  /* 0x000000000000794d */ /* 0x000fea0003800000 */
.L_x_0:
[----:B------:R-:W-:-:S00]  /*00e0*/  BRA `(.L_x_0) ;  /* 0xfffffffc00fc7947 */ /* 0x000fc0000383ffff */
[----:B------:R-:W-:-:S00]  /*00f0*/  NOP ;  /* 0x0000000000007918 */ /* 0x000fc00000000000 */
        /* <DEDUP_REMOVED lines=8> */
.L_x_1:


//--------------------- .nv.shared.reserved.0     --------------------------
	.section	.nv.shared.reserved.0,"aw",@nobits
	.weak		__nv_reservedSMEM_offset_0_alias
	.size		__nv_reservedSMEM_offset_0_alias, 0, 64
	.other		__nv_reservedSMEM_offset_0_alias,@"STO_CUDA_RESERVED_SHARED STV_DEFAULT"
__nv_reservedSMEM_offset_0_alias:
	.zero		0
	.zero		64


//--------------------- .nv.constant0._Z9VecAddGpuPiS_S_ --------------------------
	.section	.nv.constant0._Z9VecAddGpuPiS_S_,"a",@progbits
	.sectionflags	@""
	.align	4
.nv.constant0._Z9VecAddGpuPiS_S_:
	.zero		920


//--------------------- SYMBOLS --------------------------

	.type		.nv.reservedSmem.offset0,@object
	.size		.nv.reservedSmem.offset0,0x4
